//
// Generated by NVIDIA NVVM Compiler
//
// Compiler Build ID: CL-36424714
// Cuda compilation tools, release 13.0, V13.0.88
// Based on NVVM 20.0.0
//

.version 9.0
.target sm_100
.address_size 64

	// .globl	_Z4sortPciS_

.visible .entry _Z4sortPciS_(
	.param .u64 .ptr .align 1 _Z4sortPciS__param_0,
	.param .u32 _Z4sortPciS__param_1,
	.param .u64 .ptr .align 1 _Z4sortPciS__param_2
)
{
	.reg .pred 	%p<41>;
	.reg .b16 	%rs<31>;
	.reg .b32 	%r<101>;
	.reg .b64 	%rd<47>;

	ld.param.u64 	%rd9, [_Z4sortPciS__param_0];
	ld.param.u32 	%r47, [_Z4sortPciS__param_1];
	ld.param.u64 	%rd10, [_Z4sortPciS__param_2];
	cvta.to.global.u64 	%rd1, %rd10;
	cvta.to.global.u64 	%rd2, %rd9;
	mov.u32 	%r1, %tid.x;
	setp.lt.s32 	%p1, %r47, 1;
	@%p1 bra 	$L__BB0_40;
	cvt.u64.u32 	%rd11, %r1;
	add.s64 	%rd3, %rd2, %rd11;
	and.b32  	%r2, %r47, 7;
	setp.lt.u32 	%p2, %r47, 8;
	mov.b32 	%r81, 0;
	mov.u32 	%r96, %r81;
	@%p2 bra 	$L__BB0_20;
	and.b32  	%r96, %r47, 2147483640;
	neg.s32 	%r78, %r1;
	add.s64 	%rd46, %rd2, 3;
	mov.b32 	%r81, 0;
	mov.u32 	%r80, %r81;
$L__BB0_3:
	.pragma "nounroll";
	setp.eq.s32 	%p3, %r78, 0;
	@%p3 bra 	$L__BB0_5;
	ld.global.s8 	%rs1, [%rd46+-3];
	ld.global.s8 	%rs2, [%rd3];
	setp.lt.s16 	%p4, %rs1, %rs2;
	selp.u32 	%r50, 1, 0, %p4;
	add.s32 	%r81, %r81, %r50;
	cvt.s64.s32 	%rd12, %r81;
	add.s64 	%rd13, %rd1, %rd12;
	st.global.u8 	[%rd13], %rs2;
$L__BB0_5:
	add.s32 	%r51, %r80, 1;
	setp.eq.s32 	%p5, %r1, %r51;
	@%p5 bra 	$L__BB0_7;
	ld.global.s8 	%rs3, [%rd46+-2];
	ld.global.s8 	%rs4, [%rd3];
	setp.lt.s16 	%p6, %rs3, %rs4;
	selp.u32 	%r52, 1, 0, %p6;
	add.s32 	%r81, %r81, %r52;
	cvt.s64.s32 	%rd14, %r81;
	add.s64 	%rd15, %rd1, %rd14;
	st.global.u8 	[%rd15], %rs4;
$L__BB0_7:
	add.s32 	%r53, %r80, 2;
	setp.eq.s32 	%p7, %r1, %r53;
	@%p7 bra 	$L__BB0_9;
	ld.global.s8 	%rs5, [%rd46+-1];
	ld.global.s8 	%rs6, [%rd3];
	setp.lt.s16 	%p8, %rs5, %rs6;
	selp.u32 	%r54, 1, 0, %p8;
	add.s32 	%r81, %r81, %r54;
	cvt.s64.s32 	%rd16, %r81;
	add.s64 	%rd17, %rd1, %rd16;
	st.global.u8 	[%rd17], %rs6;
$L__BB0_9:
	add.s32 	%r55, %r80, 3;
	setp.eq.s32 	%p9, %r1, %r55;
	@%p9 bra 	$L__BB0_11;
	ld.global.s8 	%rs7, [%rd46];
	ld.global.s8 	%rs8, [%rd3];
	setp.lt.s16 	%p10, %rs7, %rs8;
	selp.u32 	%r56, 1, 0, %p10;
	add.s32 	%r81, %r81, %r56;
	cvt.s64.s32 	%rd18, %r81;
	add.s64 	%rd19, %rd1, %rd18;
	st.global.u8 	[%rd19], %rs8;
$L__BB0_11:
	add.s32 	%r57, %r80, 4;
	setp.eq.s32 	%p11, %r1, %r57;
	@%p11 bra 	$L__BB0_13;
	ld.global.s8 	%rs9, [%rd46+1];
	ld.global.s8 	%rs10, [%rd3];
	setp.lt.s16 	%p12, %rs9, %rs10;
	selp.u32 	%r58, 1, 0, %p12;
	add.s32 	%r81, %r81, %r58;
	cvt.s64.s32 	%rd20, %r81;
	add.s64 	%rd21, %rd1, %rd20;
	st.global.u8 	[%rd21], %rs10;
$L__BB0_13:
	add.s32 	%r59, %r80, 5;
	setp.eq.s32 	%p13, %r1, %r59;
	@%p13 bra 	$L__BB0_15;
	ld.global.s8 	%rs11, [%rd46+2];
	ld.global.s8 	%rs12, [%rd3];
	setp.lt.s16 	%p14, %rs11, %rs12;
	selp.u32 	%r60, 1, 0, %p14;
	add.s32 	%r81, %r81, %r60;
	cvt.s64.s32 	%rd22, %r81;
	add.s64 	%rd23, %rd1, %rd22;
	st.global.u8 	[%rd23], %rs12;
$L__BB0_15:
	add.s32 	%r61, %r80, 6;
	setp.eq.s32 	%p15, %r1, %r61;
	@%p15 bra 	$L__BB0_17;
	ld.global.s8 	%rs13, [%rd46+3];
	ld.global.s8 	%rs14, [%rd3];
	setp.lt.s16 	%p16, %rs13, %rs14;
	selp.u32 	%r62, 1, 0, %p16;
	add.s32 	%r81, %r81, %r62;
	cvt.s64.s32 	%rd24, %r81;
	add.s64 	%rd25, %rd1, %rd24;
	st.global.u8 	[%rd25], %rs14;
$L__BB0_17:
	add.s32 	%r63, %r80, 7;
	setp.eq.s32 	%p17, %r1, %r63;
	@%p17 bra 	$L__BB0_19;
	ld.global.s8 	%rs15, [%rd46+4];
	ld.global.s8 	%rs16, [%rd3];
	setp.lt.s16 	%p18, %rs15, %rs16;
	selp.u32 	%r64, 1, 0, %p18;
	add.s32 	%r81, %r81, %r64;
	cvt.s64.s32 	%rd26, %r81;
	add.s64 	%rd27, %rd1, %rd26;
	st.global.u8 	[%rd27], %rs16;
$L__BB0_19:
	add.s32 	%r80, %r80, 8;
	add.s32 	%r78, %r78, 8;
	add.s64 	%rd46, %rd46, 8;
	setp.ne.s32 	%p19, %r80, %r96;
	@%p19 bra 	$L__BB0_3;
$L__BB0_20:
	setp.eq.s32 	%p20, %r2, 0;
	@%p20 bra 	$L__BB0_40;
	and.b32  	%r28, %r47, 3;
	setp.lt.u32 	%p21, %r2, 4;
	@%p21 bra 	$L__BB0_31;
	setp.eq.s32 	%p22, %r1, %r96;
	cvt.u64.u32 	%rd28, %r96;
	add.s64 	%rd7, %rd2, %rd28;
	@%p22 bra 	$L__BB0_24;
	ld.global.s8 	%rs17, [%rd7];
	ld.global.s8 	%rs18, [%rd3];
	setp.lt.s16 	%p23, %rs17, %rs18;
	selp.u32 	%r65, 1, 0, %p23;
	add.s32 	%r81, %r81, %r65;
	cvt.s64.s32 	%rd29, %r81;
	add.s64 	%rd30, %rd1, %rd29;
	st.global.u8 	[%rd30], %rs18;
$L__BB0_24:
	add.s32 	%r66, %r96, 1;
	setp.eq.s32 	%p24, %r1, %r66;
	@%p24 bra 	$L__BB0_26;
	ld.global.s8 	%rs19, [%rd7+1];
	ld.global.s8 	%rs20, [%rd3];
	setp.lt.s16 	%p25, %rs19, %rs20;
	selp.u32 	%r67, 1, 0, %p25;
	add.s32 	%r81, %r81, %r67;
	cvt.s64.s32 	%rd31, %r81;
	add.s64 	%rd32, %rd1, %rd31;
	st.global.u8 	[%rd32], %rs20;
$L__BB0_26:
	add.s32 	%r68, %r96, 2;
	setp.eq.s32 	%p26, %r1, %r68;
	@%p26 bra 	$L__BB0_28;
	ld.global.s8 	%rs21, [%rd7+2];
	ld.global.s8 	%rs22, [%rd3];
	setp.lt.s16 	%p27, %rs21, %rs22;
	selp.u32 	%r69, 1, 0, %p27;
	add.s32 	%r81, %r81, %r69;
	cvt.s64.s32 	%rd33, %r81;
	add.s64 	%rd34, %rd1, %rd33;
	st.global.u8 	[%rd34], %rs22;
$L__BB0_28:
	add.s32 	%r70, %r96, 3;
	setp.eq.s32 	%p28, %r1, %r70;
	@%p28 bra 	$L__BB0_30;
	ld.global.s8 	%rs23, [%rd7+3];
	ld.global.s8 	%rs24, [%rd3];
	setp.lt.s16 	%p29, %rs23, %rs24;
	selp.u32 	%r71, 1, 0, %p29;
	add.s32 	%r81, %r81, %r71;
	cvt.s64.s32 	%rd35, %r81;
	add.s64 	%rd36, %rd1, %rd35;
	st.global.u8 	[%rd36], %rs24;
$L__BB0_30:
	add.s32 	%r96, %r96, 4;
$L__BB0_31:
	setp.eq.s32 	%p30, %r28, 0;
	@%p30 bra 	$L__BB0_40;
	setp.eq.s32 	%p31, %r28, 1;
	@%p31 bra 	$L__BB0_38;
	setp.eq.s32 	%p32, %r1, %r96;
	cvt.u64.u32 	%rd37, %r96;
	add.s64 	%rd8, %rd2, %rd37;
	@%p32 bra 	$L__BB0_35;
	ld.global.s8 	%rs25, [%rd8];
	ld.global.s8 	%rs26, [%rd3];
	setp.lt.s16 	%p33, %rs25, %rs26;
	selp.u32 	%r72, 1, 0, %p33;
	add.s32 	%r81, %r81, %r72;
	cvt.s64.s32 	%rd38, %r81;
	add.s64 	%rd39, %rd1, %rd38;
	st.global.u8 	[%rd39], %rs26;
$L__BB0_35:
	add.s32 	%r73, %r96, 1;
	setp.eq.s32 	%p34, %r1, %r73;
	@%p34 bra 	$L__BB0_37;
	ld.global.s8 	%rs27, [%rd8+1];
	ld.global.s8 	%rs28, [%rd3];
	setp.lt.s16 	%p35, %rs27, %rs28;
	selp.u32 	%r74, 1, 0, %p35;
	add.s32 	%r81, %r81, %r74;
	cvt.s64.s32 	%rd40, %r81;
	add.s64 	%rd41, %rd1, %rd40;
	st.global.u8 	[%rd41], %rs28;
$L__BB0_37:
	add.s32 	%r96, %r96, 2;
$L__BB0_38:
	and.b32  	%r75, %r47, 1;
	setp.eq.b32 	%p36, %r75, 1;
	not.pred 	%p37, %p36;
	setp.eq.s32 	%p38, %r1, %r96;
	or.pred  	%p39, %p37, %p38;
	@%p39 bra 	$L__BB0_40;
	cvt.u64.u32 	%rd42, %r96;
	add.s64 	%rd43, %rd2, %rd42;
	ld.global.s8 	%rs29, [%rd43];
	ld.global.s8 	%rs30, [%rd3];
	setp.lt.s16 	%p40, %rs29, %rs30;
	selp.u32 	%r76, 1, 0, %p40;
	add.s32 	%r77, %r81, %r76;
	cvt.s64.s32 	%rd44, %r77;
	add.s64 	%rd45, %rd1, %rd44;
	st.global.u8 	[%rd45], %rs30;
$L__BB0_40:
	ret;

}


// ===== COMPILED SASS (sm_100) =====

	.target	sm_100

	.elftype	@"ET_EXEC"


//--------------------- .note.nv.tkinfo           --------------------------
	.section	.note.nv.tkinfo,"",@"SHT_NOTE"
	.sectionflags	@"SHF_NOTE_NV_TKINFO"
	.tkinfo
        /*0018*/ 	.word	0x00000002
        /*0030*/ 	.string	""
        /*0030*/ 	.string	"ptxas"
        /*0030*/ 	.string	"Cuda compilation tools, release 13.0, V13.0.88"
        /*0030*/ 	.string	"Build cuda_13.0.r13.0/compiler.36424714_0"
        /*0030*/ 	.string	"-arch sm_100 -m 64 "



//--------------------- .note.nv.cuinfo           --------------------------
	.section	.note.nv.cuinfo,"",@"SHT_NOTE"
	.sectionflags	@"SHF_NOTE_NV_CUINFO"
        /*0018*/ 	.short	0x0002
        /*001a*/ 	.short	0x0064
        /*001c*/ 	.short	0x0082
	.zero		2


//--------------------- .nv.info                  --------------------------
	.section	.nv.info,"",@"SHT_CUDA_INFO"
	.align	4


	//----- nvinfo : EIATTR_REGCOUNT
	.align		4
        /*0000*/ 	.byte	0x04, 0x2f
        /*0002*/ 	.short	(.L_1 - .L_0)
	.align		4
.L_0:
        /*0004*/ 	.word	index@(_Z4sortPciS_)
        /*0008*/ 	.word	0x00000013


	//----- nvinfo : EIATTR_FRAME_SIZE
	.align		4
.L_1:
        /*000c*/ 	.byte	0x04, 0x11
        /*000e*/ 	.short	(.L_3 - .L_2)
	.align		4
.L_2:
        /*0010*/ 	.word	index@(_Z4sortPciS_)
        /*0014*/ 	.word	0x00000000


	//----- nvinfo : EIATTR_MIN_STACK_SIZE
	.align		4
.L_3:
        /*0018*/ 	.byte	0x04, 0x12
        /*001a*/ 	.short	(.L_5 - .L_4)
	.align		4
.L_4:
        /*001c*/ 	.word	index@(_Z4sortPciS_)
        /*0020*/ 	.word	0x00000000
.L_5:


//--------------------- .nv.compat                --------------------------
	.section	.nv.compat,"",@"SHT_CUDA_COMPAT_INFO"
	.align	4
        /*0000*/ 	.byte	0x02, 0x09, 0x00, 0x00, 0x02, 0x02, 0x01, 0x00, 0x02, 0x05, 0x05, 0x00, 0x03, 0x07, 0x01, 0x01
        /*0010*/ 	.byte	0x02, 0x03, 0x00, 0x00, 0x02, 0x06, 0x01, 0x00, 0x04, 0x0b, 0x08, 0x00, 0x09, 0x00, 0x00, 0x00
        /*0020*/ 	.byte	0x00, 0x00, 0x00, 0x00


//--------------------- .nv.info._Z4sortPciS_     --------------------------
	.section	.nv.info._Z4sortPciS_,"",@"SHT_CUDA_INFO"
	.sectionflags	@""
	.align	4


	//----- nvinfo : EIATTR_CUDA_API_VERSION
	.align		4
        /*0000*/ 	.byte	0x04, 0x37
        /*0002*/ 	.short	(.L_7 - .L_6)
.L_6:
        /*0004*/ 	.word	0x00000082


	//----- nvinfo : EIATTR_KPARAM_INFO
	.align		4
.L_7:
        /*0008*/ 	.byte	0x04, 0x17
        /*000a*/ 	.short	(.L_9 - .L_8)
.L_8:
        /*000c*/ 	.word	0x00000000
        /*0010*/ 	.short	0x0002
        /*0012*/ 	.short	0x0010
        /*0014*/ 	.byte	0x00, 0xf5, 0x21, 0x00


	//----- nvinfo : EIATTR_KPARAM_INFO
	.align		4
.L_9:
        /*0018*/ 	.byte	0x04, 0x17
        /*001a*/ 	.short	(.L_11 - .L_10)
.L_10:
        /*001c*/ 	.word	0x00000000
        /*0020*/ 	.short	0x0001
        /*0022*/ 	.short	0x0008
        /*0024*/ 	.byte	0x00, 0xf0, 0x11, 0x00


	//----- nvinfo : EIATTR_KPARAM_INFO
	.align		4
.L_11:
        /*0028*/ 	.byte	0x04, 0x17
        /*002a*/ 	.short	(.L_13 - .L_12)
.L_12:
        /*002c*/ 	.word	0x00000000
        /*0030*/ 	.short	0x0000
        /*0032*/ 	.short	0x0000
        /*0034*/ 	.byte	0x00, 0xf5, 0x21, 0x00


	//----- nvinfo : EIATTR_SPARSE_MMA_MASK
	.align		4
.L_13:
        /*0038*/ 	.byte	0x03, 0x50
        /*003a*/ 	.short	0x0000


	//----- nvinfo : EIATTR_MAXREG_COUNT
	.align		4
        /*003c*/ 	.byte	0x03, 0x1b
        /*003e*/ 	.short	0x00ff


	//----- nvinfo : EIATTR_MERCURY_ISA_VERSION
	.align		4
        /*0040*/ 	.byte	0x03, 0x5f
        /*0042*/ 	.short	0x0101


	//----- nvinfo : EIATTR_VRC_CTA_INIT_COUNT
	.align		4
        /*0044*/ 	.byte	0x02, 0x4a
	.zero		1
	.zero		1


	//----- nvinfo : EIATTR_EXIT_INSTR_OFFSETS
	.align		4
        /*0048*/ 	.byte	0x04, 0x1c
        /*004a*/ 	.short	(.L_15 - .L_14)


	//   ....[0]....
.L_14:
        /*004c*/ 	.word	0x00000030


	//   ....[1]....
        /*0050*/ 	.word	0x000007b0


	//   ....[2]....
        /*0054*/ 	.word	0x00000c00


	//   ....[3]....
        /*0058*/ 	.word	0x00000e70


	//   ....[4]....
        /*005c*/ 	.word	0x00000f40


	//----- nvinfo : EIATTR_CRS_STACK_SIZE
	.align		4
.L_15:
        /*0060*/ 	.byte	0x04, 0x1e
        /*0062*/ 	.short	(.L_17 - .L_16)
.L_16:
        /*0064*/ 	.word	0x00000000


	//----- nvinfo : EIATTR_CBANK_PARAM_SIZE
	.align		4
.L_17:
        /*0068*/ 	.byte	0x03, 0x19
        /*006a*/ 	.short	0x0018


	//----- nvinfo : EIATTR_PARAM_CBANK
	.align		4
        /*006c*/ 	.byte	0x04, 0x0a
        /*006e*/ 	.short	(.L_19 - .L_18)
	.align		4
.L_18:
        /*0070*/ 	.word	index@(.nv.constant0._Z4sortPciS_)
        /*0074*/ 	.short	0x0380
        /*0076*/ 	.short	0x0018


	//----- nvinfo : EIATTR_SW_WAR
	.align		4
.L_19:
        /*0078*/ 	.byte	0x04, 0x36
        /*007a*/ 	.short	(.L_21 - .L_20)
.L_20:
        /*007c*/ 	.word	0x00000008
.L_21:


//--------------------- .nv.callgraph             --------------------------
	.section	.nv.callgraph,"",@"SHT_CUDA_CALLGRAPH"
	.align	4
	.sectionentsize	8
	.align		4
        /*0000*/ 	.word	0x00000000
	.align		4
        /*0004*/ 	.word	0xffffffff
	.align		4
        /*0008*/ 	.word	0x00000000
	.align		4
        /*000c*/ 	.word	0xfffffffe
	.align		4
        /*0010*/ 	.word	0x00000000
	.align		4
        /*0014*/ 	.word	0xfffffffd
	.align		4
        /*0018*/ 	.word	0x00000000
	.align		4
        /*001c*/ 	.word	0xfffffffc


//--------------------- .text._Z4sortPciS_        --------------------------
	.section	.text._Z4sortPciS_,"ax",@progbits
	.align	128
        .global         _Z4sortPciS_
        .type           _Z4sortPciS_,@function
        .size           _Z4sortPciS_,(.L_x_17 - _Z4sortPciS_)
        .other          _Z4sortPciS_,@"STO_CUDA_ENTRY STV_DEFAULT"
_Z4sortPciS_:
.text._Z4sortPciS_:
[----:B------:R-:W-:Y:S08]  /*0000*/  LDC R1, c[0x0][0x37c] ;  /* 0x0000df00ff017b82 */ /* 0x000ff00000000800 */
[----:B------:R-:W0:Y:S02]  /*0010*/  LDC R6, c[0x0][0x388] ;  /* 0x0000e200ff067b82 */ /* 0x000e240000000800 */
[----:B0-----:R-:W-:-:S13]  /*0020*/  ISETP.GE.AND P0, PT, R6, 0x1, PT ;  /* 0x000000010600780c */ /* 0x001fda0003f06270 */
[----:B------:R-:W-:Y:S05]  /*0030*/  @!P0 EXIT ;  /* 0x000000000000894d */ /* 0x000fea0003800000 */
[----:B------:R-:W0:Y:S01]  /*0040*/  S2R R0, SR_TID.X ;  /* 0x0000000000007919 */ /* 0x000e220000002100 */
[----:B------:R-:W0:Y:S01]  /*0050*/  LDCU.64 UR4, c[0x0][0x380] ;  /* 0x00007000ff0477ac */ /* 0x000e220008000a00 */
[C---:B------:R-:W-:Y:S02]  /*0060*/  ISETP.GE.U32.AND P1, PT, R6.reuse, 0x8, PT ;  /* 0x000000080600780c */ /* 0x040fe40003f26070 */
[----:B------:R-:W-:Y:S02]  /*0070*/  CS2R R4, SRZ ;  /* 0x0000000000047805 */ /* 0x000fe4000001ff00 */
[----:B------:R-:W-:Y:S01]  /*0080*/  LOP3.LUT R15, R6, 0x7, RZ, 0xc0, !PT ;  /* 0x00000007060f7812 */ /* 0x000fe200078ec0ff */
[----:B------:R-:W1:Y:S03]  /*0090*/  LDCU.64 UR6, c[0x0][0x358] ;  /* 0x00006b00ff0677ac */ /* 0x000e660008000a00 */
[----:B------:R-:W-:-:S02]  /*00a0*/  ISETP.NE.AND P0, PT, R15, RZ, PT ;  /* 0x000000ff0f00720c */ /* 0x000fc40003f05270 */
[----:B0-----:R-:W-:-:S05]  /*00b0*/  IADD3 R2, P2, PT, R0, UR4, RZ ;  /* 0x0000000400027c10 */ /* 0x001fca000ff5e0ff */
[----:B------:R-:W-:Y:S01]  /*00c0*/  IMAD.X R3, RZ, RZ, UR5, P2 ;  /* 0x00000005ff037e24 */ /* 0x000fe200090e06ff */
[----:B-1----:R-:W-:Y:S07]  /*00d0*/  @!P1 BRA `(.L_x_0) ;  /* 0x0000000400b49947 */ /* 0x002fee0003800000 */
[----:B------:R-:W-:Y:S01]  /*00e0*/  UIADD3 UR4, UP0, UPT, UR4, 0x3, URZ ;  /* 0x0000000304047890 */ /* 0x000fe2000ff1e0ff */
[----:B------:R-:W-:Y:S01]  /*00f0*/  IMAD.MOV R8, RZ, RZ, -R0 ;  /* 0x000000ffff087224 */ /* 0x000fe200078e0a00 */
[----:B------:R-:W-:Y:S01]  /*0100*/  LOP3.LUT R5, R6, 0x7ffffff8, RZ, 0xc0, !PT ;  /* 0x7ffffff806057812 */ /* 0x000fe200078ec0ff */
[----:B------:R-:W-:Y:S01]  /*0110*/  IMAD.MOV.U32 R4, RZ, RZ, RZ ;  /* 0x000000ffff047224 */ /* 0x000fe200078e00ff */
[----:B------:R-:W-:Y:S02]  /*0120*/  UIADD3.X UR5, UPT, UPT, URZ, UR5, URZ, UP0, !UPT ;  /* 0x00000005ff057290 */ /* 0x000fe400087fe4ff */
[----:B------:R-:W-:Y:S01]  /*0130*/  IMAD.U32 R6, RZ, RZ, UR4 ;  /* 0x00000004ff067e24 */ /* 0x000fe2000f8e00ff */
[----:B------:R-:W-:-:S03]  /*0140*/  UMOV UR4, URZ ;  /* 0x000000ff00047c82 */ /* 0x000fc60008000000 */
[----:B------:R-:W-:-:S07]  /*0150*/  IMAD.U32 R7, RZ, RZ, UR5 ;  /* 0x00000005ff077e24 */ /* 0x000fce000f8e00ff */
.L_x_1:
[----:B------:R-:W-:-:S13]  /*0160*/  ISETP.NE.AND P2, PT, R8, RZ, PT ;  /* 0x000000ff0800720c */ /* 0x000fda0003f45270 */
[----:B------:R-:W2:Y:S01]  /*0170*/  @P2 LDG.E.S8 R9, desc[UR6][R6.64+-0x3] ;  /* 0xfffffd0606092981 */ /* 0x000ea2000c1e1300 */
[----:B------:R-:W0:Y:S03]  /*0180*/  @P2 LDC.64 R10, c[0x0][0x390] ;  /* 0x0000e400ff0a2b82 */ /* 0x000e260000000a00 */
[----:B------:R-:W2:Y:S01]  /*0190*/  @P2 LDG.E.S8 R14, desc[UR6][R2.64] ;  /* 0x00000006020e2981 */ /* 0x000ea2000c1e1300 */
[----:B------:R-:W-:Y:S01]  /*01a0*/  UIADD3 UR5, UPT, UPT, UR4, 0x1, URZ ;  /* 0x0000000104057890 */ /* 0x000fe2000fffe0ff */
[----:B--2---:R-:W-:Y:S01]  /*01b0*/  ISETP.GE.AND P1, PT, R9, R14, P2 ;  /* 0x0000000e0900720c */ /* 0x004fe20001726270 */
[----:B------:R-:W-:-:S12]  /*01c0*/  @P2 VIADD R9, R4, 0x1 ;  /* 0x0000000104092836 */ /* 0x000fd80000000000 */
[----:B------:R-:W-:Y:S01]  /*01d0*/  @P1 IMAD.MOV R9, RZ, RZ, R4 ;  /* 0x000000ffff091224 */ /* 0x000fe200078e0204 */
[----:B------:R-:W-:-:S03]  /*01e0*/  ISETP.NE.AND P1, PT, R0, UR5, PT ;  /* 0x0000000500007c0c */ /* 0x000fc6000bf25270 */
[----:B------:R-:W-:-:S05]  /*01f0*/  @P2 IMAD.MOV.U32 R4, RZ, RZ, R9 ;  /* 0x000000ffff042224 */ /* 0x000fca00078e0009 */
[----:B0-----:R-:W-:-:S04]  /*0200*/  @P2 IADD3 R10, P3, PT, R10, R4, RZ ;  /* 0x000000040a0a2210 */ /* 0x001fc80007f7e0ff */
[C---:B------:R-:W-:Y:S01]  /*0210*/  @P2 LEA.HI.X.SX32 R11, R4.reuse, R11, 0x1, P3 ;  /* 0x0000000b040b2211 */ /* 0x040fe200018f0eff */
[----:B------:R-:W0:Y:S04]  /*0220*/  @P1 LDC.64 R12, c[0x0][0x390] ;  /* 0x0000e400ff0c1b82 */ /* 0x000e280000000a00 */
[----:B------:R1:W-:Y:S04]  /*0230*/  @P2 STG.E.U8 desc[UR6][R10.64], R14 ;  /* 0x0000000e0a002986 */ /* 0x0003e8000c101106 */
[----:B------:R-:W2:Y:S04]  /*0240*/  @P1 LDG.E.S8 R9, desc[UR6][R6.64+-0x2] ;  /* 0xfffffe0606091981 */ /* 0x000ea8000c1e1300 */
        /* <DEDUP_REMOVED lines=9> */
[----:B-1----:R-:W0:Y:S04]  /*02e0*/  @P2 LDC.64 R10, c[0x0][0x390] ;  /* 0x0000e400ff0a2b82 */ /* 0x002e280000000a00 */
        /* <DEDUP_REMOVED lines=58> */
[----:B------:R-:W-:Y:S01]  /*0690*/  @P2 LEA.HI.X.SX32 R11, R4, R11, 0x1, P3 ;  /* 0x0000000b040b2211 */ /* 0x000fe200018f0eff */
[----:B-1----:R-:W0:Y:S04]  /*06a0*/  @P1 LDC.64 R12, c[0x0][0x390] ;  /* 0x0000e400ff0c1b82 */ /* 0x002e280000000a00 */
[----:B------:R1:W-:Y:S04]  /*06b0*/  @P2 STG.E.U8 desc[UR6][R10.64], R14 ;  /* 0x0000000e0a002986 */ /* 0x0003e8000c101106 */
[----:B------:R-:W2:Y:S04]  /*06c0*/  @P1 LDG.E.S8 R9, desc[UR6][R6.64+0x4] ;  /* 0x0000040606091981 */ /* 0x000ea8000c1e1300 */
[----:B------:R-:W2:Y:S01]  /*06d0*/  @P1 LDG.E.S8 R16, desc[UR6][R2.64] ;  /* 0x0000000602101981 */ /* 0x000ea2000c1e1300 */
[----:B------:R-:W-:Y:S01]  /*06e0*/  UIADD3 UR4, UPT, UPT, UR4, 0x8, URZ ;  /* 0x0000000804047890 */ /* 0x000fe2000fffe0ff */
[----:B------:R-:W-:Y:S01]  /*06f0*/  VIADD R8, R8, 0x8 ;  /* 0x0000000808087836 */ /* 0x000fe20000000000 */
[----:B--2---:R-:W-:Y:S01]  /*0700*/  ISETP.GE.AND P2, PT, R9, R16, P1 ;  /* 0x000000100900720c */ /* 0x004fe20000f46270 */
[----:B------:R-:W-:-:S12]  /*0710*/  @P1 VIADD R9, R4, 0x1 ;  /* 0x0000000104091836 */ /* 0x000fd80000000000 */
[----:B------:R-:W-:-:S04]  /*0720*/  @P2 IMAD.MOV R9, RZ, RZ, R4 ;  /* 0x000000ffff092224 */ /* 0x000fc800078e0204 */
[----:B------:R-:W-:-:S05]  /*0730*/  @P1 IMAD.MOV.U32 R4, RZ, RZ, R9 ;  /* 0x000000ffff041224 */ /* 0x000fca00078e0009 */
[----:B0-----:R-:W-:-:S04]  /*0740*/  @P1 IADD3 R12, P2, PT, R12, R4, RZ ;  /* 0x000000040c0c1210 */ /* 0x001fc80007f5e0ff */
[----:B------:R-:W-:Y:S02]  /*0750*/  @P1 LEA.HI.X.SX32 R13, R4, R13, 0x1, P2 ;  /* 0x0000000d040d1211 */ /* 0x000fe400010f0eff */
[----:B------:R-:W-:-:S03]  /*0760*/  IADD3 R6, P2, PT, R6, 0x8, RZ ;  /* 0x0000000806067810 */ /* 0x000fc60007f5e0ff */
[----:B------:R1:W-:Y:S01]  /*0770*/  @P1 STG.E.U8 desc[UR6][R12.64], R16 ;  /* 0x000000100c001986 */ /* 0x0003e2000c101106 */
[----:B------:R-:W-:Y:S01]  /*0780*/  ISETP.NE.AND P1, PT, R5, UR4, PT ;  /* 0x0000000405007c0c */ /* 0x000fe2000bf25270 */
[----:B------:R-:W-:-:S12]  /*0790*/  IMAD.X R7, RZ, RZ, R7, P2 ;  /* 0x000000ffff077224 */ /* 0x000fd800010e0607 */
[----:B-1----:R-:W-:Y:S05]  /*07a0*/  @P1 BRA `(.L_x_1) ;  /* 0xfffffff8006c1947 */ /* 0x002fea000383ffff */
.L_x_0:
[----:B------:R-:W-:Y:S05]  /*07b0*/  @!P0 EXIT ;  /* 0x000000000000894d */ /* 0x000fea0003800000 */
[----:B------:R-:W0:Y:S01]  /*07c0*/  LDC R8, c[0x0][0x388] ;  /* 0x0000e200ff087b82 */ /* 0x000e220000000800 */
[----:B------:R-:W-:Y:S02]  /*07d0*/  ISETP.GE.U32.AND P0, PT, R15, 0x4, PT ;  /* 0x000000040f00780c */ /* 0x000fe40003f06070 */
[----:B0-----:R-:W-:-:S11]  /*07e0*/  LOP3.LUT R13, R8, 0x3, RZ, 0xc0, !PT ;  /* 0x00000003080d7812 */ /* 0x001fd600078ec0ff */
[----:B------:R-:W-:Y:S05]  /*07f0*/  @!P0 BRA `(.L_x_2) ;  /* 0x0000000000fc8947 */ /* 0x000fea0003800000 */
[----:B------:R-:W0:Y:S01]  /*0800*/  LDCU.64 UR4, c[0x0][0x380] ;  /* 0x00007000ff0477ac */ /* 0x000e220008000a00 */
[C---:B------:R-:W-:Y:S01]  /*0810*/  VIADD R7, R5.reuse, 0x1 ;  /* 0x0000000105077836 */ /* 0x040fe20000000000 */
[C---:B------:R-:W-:Y:S01]  /*0820*/  ISETP.NE.AND P3, PT, R0.reuse, R5, PT ;  /* 0x000000050000720c */ /* 0x040fe20003f65270 */
[C---:B------:R-:W-:Y:S01]  /*0830*/  VIADD R9, R5.reuse, 0x2 ;  /* 0x0000000205097836 */ /* 0x040fe20000000000 */
[----:B------:R-:W-:Y:S02]  /*0840*/  BSSY.RECONVERGENT B0, `(.L_x_3) ;  /* 0x0000012000007945 */ /* 0x000fe40003800200 */
[C---:B------:R-:W-:Y:S01]  /*0850*/  ISETP.NE.AND P2, PT, R0.reuse, R7, PT ;  /* 0x000000070000720c */ /* 0x040fe20003f45270 */
[----:B------:R-:W-:Y:S01]  /*0860*/  VIADD R7, R5, 0x3 ;  /* 0x0000000305077836 */ /* 0x000fe20000000000 */
[----:B------:R-:W-:-:S04]  /*0870*/  ISETP.NE.AND P0, PT, R0, R9, PT ;  /* 0x000000090000720c */ /* 0x000fc80003f05270 */
[----:B------:R-:W-:Y:S02]  /*0880*/  ISETP.NE.AND P1, PT, R0, R7, PT ;  /* 0x000000070000720c */ /* 0x000fe40003f25270 */
[----:B0-----:R-:W-:-:S05]  /*0890*/  IADD3 R6, P4, PT, R5, UR4, RZ ;  /* 0x0000000405067c10 */ /* 0x001fca000ff9e0ff */
[----:B------:R-:W-:Y:S01]  /*08a0*/  IMAD.X R7, RZ, RZ, UR5, P4 ;  /* 0x00000005ff077e24 */ /* 0x000fe2000a0e06ff */
[----:B------:R-:W-:Y:S07]  /*08b0*/  @!P3 BRA `(.L_x_4) ;  /* 0x000000000028b947 */ /* 0x000fee0003800000 */
[----:B------:R-:W2:Y:S01]  /*08c0*/  LDG.E.S8 R9, desc[UR6][R6.64] ;  /* 0x0000000606097981 */ /* 0x000ea2000c1e1300 */
[----:B------:R-:W0:Y:S03]  /*08d0*/  LDCU.64 UR4, c[0x0][0x390] ;  /* 0x00007200ff0477ac */ /* 0x000e260008000a00 */
[----:B------:R-:W2:Y:S02]  /*08e0*/  LDG.E.S8 R12, desc[UR6][R2.64] ;  /* 0x00000006020c7981 */ /* 0x000ea4000c1e1300 */
[----:B--2---:R-:W-:Y:S01]  /*08f0*/  ISETP.GE.AND P3, PT, R9, R12, PT ;  /* 0x0000000c0900720c */ /* 0x004fe20003f66270 */
[----:B------:R-:W-:-:S12]  /*0900*/  VIADD R9, R4, 0x1 ;  /* 0x0000000104097836 */ /* 0x000fd80000000000 */
[----:B------:R-:W-:-:S04]  /*0910*/  @P3 IMAD.MOV R9, RZ, RZ, R4 ;  /* 0x000000ffff093224 */ /* 0x000fc800078e0204 */
[----:B------:R-:W-:Y:S01]  /*0920*/  IMAD.MOV.U32 R4, RZ, RZ, R9 ;  /* 0x000000ffff047224 */ /* 0x000fe200078e0009 */
[----:B0-----:R-:W-:-:S04]  /*0930*/  IADD3 R10, P3, PT, R9, UR4, RZ ;  /* 0x00000004090a7c10 */ /* 0x001fc8000ff7e0ff */
[----:B------:R-:W-:-:S05]  /*0940*/  LEA.HI.X.SX32 R11, R9, UR5, 0x1, P3 ;  /* 0x00000005090b7c11 */ /* 0x000fca00098f0eff */
[----:B------:R0:W-:Y:S04]  /*0950*/  STG.E.U8 desc[UR6][R10.64], R12 ;  /* 0x0000000c0a007986 */ /* 0x0001e8000c101106 */
.L_x_4:
[----:B------:R-:W-:Y:S05]  /*0960*/  BSYNC.RECONVERGENT B0 ;  /* 0x0000000000007941 */ /* 0x000fea0003800200 */
.L_x_3:
[----:B------:R-:W-:Y:S04]  /*0970*/  BSSY.RECONVERGENT B0, `(.L_x_5) ;  /* 0x000000c000007945 */ /* 0x000fe80003800200 */
[----:B------:R-:W-:Y:S05]  /*0980*/  @!P2 BRA `(.L_x_6) ;  /* 0x000000000028a947 */ /* 0x000fea0003800000 */
[----:B------:R-:W2:Y:S01]  /*0990*/  LDG.E.S8 R9, desc[UR6][R6.64+0x1] ;  /* 0x0000010606097981 */ /* 0x000ea2000c1e1300 */
[----:B------:R-:W1:Y:S03]  /*09a0*/  LDCU.64 UR4, c[0x0][0x390] ;  /* 0x00007200ff0477ac */ /* 0x000e660008000a00 */
[----:B0-----:R-:W2:Y:S02]  /*09b0*/  LDG.E.S8 R12, desc[UR6][R2.64] ;  /* 0x00000006020c7981 */ /* 0x001ea4000c1e1300 */
[----:B--2---:R-:W-:Y:S01]  /*09c0*/  ISETP.GE.AND P2, PT, R9, R12, PT ;  /* 0x0000000c0900720c */ /* 0x004fe20003f46270 */
[----:B------:R-:W-:-:S12]  /*09d0*/  VIADD R9, R4, 0x1 ;  /* 0x0000000104097836 */ /* 0x000fd80000000000 */
[----:B------:R-:W-:-:S04]  /*09e0*/  @P2 IMAD.MOV R9, RZ, RZ, R4 ;  /* 0x000000ffff092224 */ /* 0x000fc800078e0204 */
[----:B------:R-:W-:Y:S01]  /*09f0*/  IMAD.MOV.U32 R4, RZ, RZ, R9 ;  /* 0x000000ffff047224 */ /* 0x000fe200078e0009 */
[----:B-1----:R-:W-:-:S04]  /*0a00*/  IADD3 R10, P2, PT, R9, UR4, RZ ;  /* 0x00000004090a7c10 */ /* 0x002fc8000ff5e0ff */
[----:B------:R-:W-:-:S05]  /*0a10*/  LEA.HI.X.SX32 R11, R9, UR5, 0x1, P2 ;  /* 0x00000005090b7c11 */ /* 0x000fca00090f0eff */
[----:B------:R1:W-:Y:S04]  /*0a20*/  STG.E.U8 desc[UR6][R10.64], R12 ;  /* 0x0000000c0a007986 */ /* 0x0003e8000c101106 */
.L_x_6:
[----:B------:R-:W-:Y:S05]  /*0a30*/  BSYNC.RECONVERGENT B0 ;  /* 0x0000000000007941 */ /* 0x000fea0003800200 */
.L_x_5:
[----:B------:R-:W-:Y:S04]  /*0a40*/  BSSY.RECONVERGENT B0, `(.L_x_7) ;  /* 0x000000c000007945 */ /* 0x000fe80003800200 */
[----:B------:R-:W-:Y:S05]  /*0a50*/  @!P0 BRA `(.L_x_8) ;  /* 0x0000000000288947 */ /* 0x000fea0003800000 */
[----:B------:R-:W2:Y:S01]  /*0a60*/  LDG.E.S8 R9, desc[UR6][R6.64+0x2] ;  /* 0x0000020606097981 */ /* 0x000ea2000c1e1300 */
[----:B------:R-:W3:Y:S03]  /*0a70*/  LDCU.64 UR4, c[0x0][0x390] ;  /* 0x00007200ff0477ac */ /* 0x000ee60008000a00 */
[----:B01----:R-:W2:Y:S02]  /*0a80*/  LDG.E.S8 R12, desc[UR6][R2.64] ;  /* 0x00000006020c7981 */ /* 0x003ea4000c1e1300 */
[----:B--2---:R-:W-:Y:S01]  /*0a90*/  ISETP.GE.AND P0, PT, R9, R12, PT ;  /* 0x0000000c0900720c */ /* 0x004fe20003f06270 */
[----:B------:R-:W-:-:S12]  /*0aa0*/  VIADD R9, R4, 0x1 ;  /* 0x0000000104097836 */ /* 0x000fd80000000000 */
[----:B------:R-:W-:-:S04]  /*0ab0*/  @P0 IMAD.MOV R9, RZ, RZ, R4 ;  /* 0x000000ffff090224 */ /* 0x000fc800078e0204 */
[----:B------:R-:W-:Y:S01]  /*0ac0*/  IMAD.MOV.U32 R4, RZ, RZ, R9 ;  /* 0x000000ffff047224 */ /* 0x000fe200078e0009 */
[----:B---3--:R-:W-:-:S04]  /*0ad0*/  IADD3 R10, P0, PT, R9, UR4, RZ ;  /* 0x00000004090a7c10 */ /* 0x008fc8000ff1e0ff */
[----:B------:R-:W-:-:S05]  /*0ae0*/  LEA.HI.X.SX32 R11, R9, UR5, 0x1, P0 ;  /* 0x00000005090b7c11 */ /* 0x000fca00080f0eff */
[----:B------:R2:W-:Y:S04]  /*0af0*/  STG.E.U8 desc[UR6][R10.64], R12 ;  /* 0x0000000c0a007986 */ /* 0x0005e8000c101106 */
.L_x_8:
[----:B------:R-:W-:Y:S05]  /*0b00*/  BSYNC.RECONVERGENT B0 ;  /* 0x0000000000007941 */ /* 0x000fea0003800200 */
.L_x_7:
[----:B------:R-:W-:Y:S04]  /*0b10*/  BSSY.RECONVERGENT B0, `(.L_x_9) ;  /* 0x000000c000007945 */ /* 0x000fe80003800200 */
[----:B------:R-:W-:Y:S05]  /*0b20*/  @!P1 BRA `(.L_x_10) ;  /* 0x0000000000289947 */ /* 0x000fea0003800000 */
[----:B------:R-:W3:Y:S01]  /*0b30*/  LDG.E.S8 R6, desc[UR6][R6.64+0x3] ;  /* 0x0000030606067981 */ /* 0x000ee2000c1e1300 */
[----:B------:R-:W4:Y:S03]  /*0b40*/  LDCU.64 UR4, c[0x0][0x390] ;  /* 0x00007200ff0477ac */ /* 0x000f260008000a00 */
[----:B------:R-:W3:Y:S01]  /*0b50*/  LDG.E.S8 R9, desc[UR6][R2.64] ;  /* 0x0000000602097981 */ /* 0x000ee2000c1e1300 */
[----:B012---:R-:W-:Y:S01]  /*0b60*/  VIADD R12, R4, 0x1 ;  /* 0x00000001040c7836 */ /* 0x007fe20000000000 */
[----:B---3--:R-:W-:-:S13]  /*0b70*/  ISETP.GE.AND P0, PT, R6, R9, PT ;  /* 0x000000090600720c */ /* 0x008fda0003f06270 */
[----:B------:R-:W-:-:S04]  /*0b80*/  @P0 IMAD.MOV R12, RZ, RZ, R4 ;  /* 0x000000ffff0c0224 */ /* 0x000fc800078e0204 */
[----:B------:R-:W-:Y:S01]  /*0b90*/  IMAD.MOV.U32 R4, RZ, RZ, R12 ;  /* 0x000000ffff047224 */ /* 0x000fe200078e000c */
[----:B----4-:R-:W-:-:S04]  /*0ba0*/  IADD3 R10, P0, PT, R12, UR4, RZ ;  /* 0x000000040c0a7c10 */ /* 0x010fc8000ff1e0ff */
[----:B------:R-:W-:-:S05]  /*0bb0*/  LEA.HI.X.SX32 R11, R12, UR5, 0x1, P0 ;  /* 0x000000050c0b7c11 */ /* 0x000fca00080f0eff */
[----:B------:R3:W-:Y:S04]  /*0bc0*/  STG.E.U8 desc[UR6][R10.64], R9 ;  /* 0x000000090a007986 */ /* 0x0007e8000c101106 */
.L_x_10:
[----:B------:R-:W-:Y:S05]  /*0bd0*/  BSYNC.RECONVERGENT B0 ;  /* 0x0000000000007941 */ /* 0x000fea0003800200 */
.L_x_9:
[----:B------:R-:W-:-:S07]  /*0be0*/  VIADD R5, R5, 0x4 ;  /* 0x0000000405057836 */ /* 0x000fce0000000000 */
.L_x_2:
[----:B------:R-:W-:-:S13]  /*0bf0*/  ISETP.NE.AND P0, PT, R13, RZ, PT ;  /* 0x000000ff0d00720c */ /* 0x000fda0003f05270 */
[----:B------:R-:W-:Y:S05]  /*0c00*/  @!P0 EXIT ;  /* 0x000000000000894d */ /* 0x000fea0003800000 */
[----:B------:R-:W-:-:S13]  /*0c10*/  ISETP.NE.AND P0, PT, R13, 0x1, PT ;  /* 0x000000010d00780c */ /* 0x000fda0003f05270 */
[----:B------:R-:W-:Y:S05]  /*0c20*/  @!P0 BRA `(.L_x_11) ;  /* 0x0000000000848947 */ /* 0x000fea0003800000 */
[----:B------:R-:W0:Y:S01]  /*0c30*/  LDCU.64 UR4, c[0x0][0x380] ;  /* 0x00007000ff0477ac */ /* 0x000e220008000a00 */
[C---:B------:R-:W-:Y:S01]  /*0c40*/  ISETP.NE.AND P0, PT, R0.reuse, R5, PT ;  /* 0x000000050000720c */ /* 0x040fe20003f05270 */
[C---:B------:R-:W-:Y:S01]  /*0c50*/  VIADD R7, R5.reuse, 0x1 ;  /* 0x0000000105077836 */ /* 0x040fe20000000000 */
[----:B------:R-:W-:Y:S04]  /*0c60*/  BSSY.RECONVERGENT B0, `(.L_x_12) ;  /* 0x000000f000007945 */ /* 0x000fe80003800200 */
[----:B------:R-:W-:Y:S02]  /*0c70*/  ISETP.NE.AND P2, PT, R0, R7, PT ;  /* 0x000000070000720c */ /* 0x000fe40003f45270 */
[----:B0123--:R-:W-:-:S05]  /*0c80*/  IADD3 R10, P1, PT, R5, UR4, RZ ;  /* 0x00000004050a7c10 */ /* 0x00ffca000ff3e0ff */
[----:B------:R-:W-:Y:S01]  /*0c90*/  IMAD.X R11, RZ, RZ, UR5, P1 ;  /* 0x00000005ff0b7e24 */ /* 0x000fe200088e06ff */
[----:B------:R-:W-:Y:S07]  /*0ca0*/  @!P0 BRA `(.L_x_13) ;  /* 0x0000000000288947 */ /* 0x000fee0003800000 */
[----:B------:R-:W2:Y:S01]  /*0cb0*/  LDG.E.S8 R6, desc[UR6][R10.64] ;  /* 0x000000060a067981 */ /* 0x000ea2000c1e1300 */
[----:B------:R-:W0:Y:S03]  /*0cc0*/  LDCU.64 UR4, c[0x0][0x390] ;  /* 0x00007200ff0477ac */ /* 0x000e260008000a00 */
[----:B------:R-:W2:Y:S01]  /*0cd0*/  LDG.E.S8 R9, desc[UR6][R2.64] ;  /* 0x0000000602097981 */ /* 0x000ea2000c1e1300 */
[----:B------:R-:W-:Y:S01]  /*0ce0*/  VIADD R12, R4, 0x1 ;  /* 0x00000001040c7836 */ /* 0x000fe20000000000 */
[----:B--2---:R-:W-:-:S13]  /*0cf0*/  ISETP.GE.AND P0, PT, R6, R9, PT ;  /* 0x000000090600720c */ /* 0x004fda0003f06270 */
[----:B------:R-:W-:-:S04]  /*0d00*/  @P0 IMAD.MOV R12, RZ, RZ, R4 ;  /* 0x000000ffff0c0224 */ /* 0x000fc800078e0204 */
[----:B------:R-:W-:Y:S01]  /*0d10*/  IMAD.MOV.U32 R4, RZ, RZ, R12 ;  /* 0x000000ffff047224 */ /* 0x000fe200078e000c */
[----:B0-----:R-:W-:-:S04]  /*0d20*/  IADD3 R6, P0, PT, R12, UR4, RZ ;  /* 0x000000040c067c10 */ /* 0x001fc8000ff1e0ff */
[----:B------:R-:W-:-:S05]  /*0d30*/  LEA.HI.X.SX32 R7, R12, UR5, 0x1, P0 ;  /* 0x000000050c077c11 */ /* 0x000fca00080f0eff */
[----:B------:R0:W-:Y:S04]  /*0d40*/  STG.E.U8 desc[UR6][R6.64], R9 ;  /* 0x0000000906007986 */ /* 0x0001e8000c101106 */
.L_x_13:
[----:B------:R-:W-:Y:S05]  /*0d50*/  BSYNC.RECONVERGENT B0 ;  /* 0x0000000000007941 */ /* 0x000fea0003800200 */
.L_x_12:
[----:B------:R-:W-:Y:S04]  /*0d60*/  BSSY.RECONVERGENT B0, `(.L_x_14) ;  /* 0x000000c000007945 */ /* 0x000fe80003800200 */
[----:B------:R-:W-:Y:S05]  /*0d70*/  @!P2 BRA `(.L_x_15) ;  /* 0x000000000028a947 */ /* 0x000fea0003800000 */
[----:B------:R-:W2:Y:S01]  /*0d80*/  LDG.E.S8 R10, desc[UR6][R10.64+0x1] ;  /* 0x000001060a0a7981 */ /* 0x000ea2000c1e1300 */
[----:B------:R-:W1:Y:S03]  /*0d90*/  LDCU.64 UR4, c[0x0][0x390] ;  /* 0x00007200ff0477ac */ /* 0x000e660008000a00 */
[----:B0-----:R-:W2:Y:S01]  /*0da0*/  LDG.E.S8 R9, desc[UR6][R2.64] ;  /* 0x0000000602097981 */ /* 0x001ea2000c1e1300 */
[----:B------:R-:W-:Y:S01]  /*0db0*/  VIADD R12, R4, 0x1 ;  /* 0x00000001040c7836 */ /* 0x000fe20000000000 */
[----:B--2---:R-:W-:-:S13]  /*0dc0*/  ISETP.GE.AND P0, PT, R10, R9, PT ;  /* 0x000000090a00720c */ /* 0x004fda0003f06270 */
[----:B------:R-:W-:-:S04]  /*0dd0*/  @P0 IMAD.MOV R12, RZ, RZ, R4 ;  /* 0x000000ffff0c0224 */ /* 0x000fc800078e0204 */
[----:B------:R-:W-:Y:S01]  /*0de0*/  IMAD.MOV.U32 R4, RZ, RZ, R12 ;  /* 0x000000ffff047224 */ /* 0x000fe200078e000c */
[----:B-1----:R-:W-:-:S04]  /*0df0*/  IADD3 R6, P0, PT, R12, UR4, RZ ;  /* 0x000000040c067c10 */ /* 0x002fc8000ff1e0ff */
[----:B------:R-:W-:-:S05]  /*0e00*/  LEA.HI.X.SX32 R7, R12, UR5, 0x1, P0 ;  /* 0x000000050c077c11 */ /* 0x000fca00080f0eff */
[----:B------:R1:W-:Y:S04]  /*0e10*/  STG.E.U8 desc[UR6][R6.64], R9 ;  /* 0x0000000906007986 */ /* 0x0003e8000c101106 */
.L_x_15:
[----:B------:R-:W-:Y:S05]  /*0e20*/  BSYNC.RECONVERGENT B0 ;  /* 0x0000000000007941 */ /* 0x000fea0003800200 */
.L_x_14:
[----:B------:R-:W-:-:S07]  /*0e30*/  VIADD R5, R5, 0x2 ;  /* 0x0000000205057836 */ /* 0x000fce0000000000 */
.L_x_11:
[----:B------:R-:W-:Y:S02]  /*0e40*/  ISETP.NE.AND P0, PT, R0, R5, PT ;  /* 0x000000050000720c */ /* 0x000fe40003f05270 */
[----:B------:R-:W-:-:S04]  /*0e50*/  LOP3.LUT R8, R8, 0x1, RZ, 0xc0, !PT ;  /* 0x0000000108087812 */ /* 0x000fc800078ec0ff */
[----:B------:R-:W-:-:S13]  /*0e60*/  ISETP.NE.U32.OR P0, PT, R8, 0x1, !P0 ;  /* 0x000000010800780c */ /* 0x000fda0004705470 */
[----:B------:R-:W-:Y:S05]  /*0e70*/  @P0 EXIT ;  /* 0x000000000000094d */ /* 0x000fea0003800000 */
[----:B------:R-:W0:Y:S01]  /*0e80*/  LDCU.64 UR4, c[0x0][0x380] ;  /* 0x00007000ff0477ac */ /* 0x000e220008000a00 */
[----:B------:R-:W4:Y:S01]  /*0e90*/  LDG.E.S8 R3, desc[UR6][R2.64] ;  /* 0x0000000602037981 */ /* 0x000f22000c1e1300 */
[----:B01----:R-:W-:-:S05]  /*0ea0*/  IADD3 R6, P0, PT, R5, UR4, RZ ;  /* 0x0000000405067c10 */ /* 0x003fca000ff1e0ff */
[----:B------:R-:W-:Y:S01]  /*0eb0*/  IMAD.X R7, RZ, RZ, UR5, P0 ;  /* 0x00000005ff077e24 */ /* 0x000fe200080e06ff */
[----:B------:R-:W0:Y:S04]  /*0ec0*/  LDCU.64 UR4, c[0x0][0x390] ;  /* 0x00007200ff0477ac */ /* 0x000e280008000a00 */
[----:B------:R-:W4:Y:S01]  /*0ed0*/  LDG.E.S8 R6, desc[UR6][R6.64] ;  /* 0x0000000606067981 */ /* 0x000f22000c1e1300 */
[----:B------:R-:W-:Y:S01]  /*0ee0*/  VIADD R0, R4, 0x1 ;  /* 0x0000000104007836 */ /* 0x000fe20000000000 */
[----:B----4-:R-:W-:-:S13]  /*0ef0*/  ISETP.GE.AND P0, PT, R6, R3, PT ;  /* 0x000000030600720c */ /* 0x010fda0003f06270 */
[----:B------:R-:W-:-:S05]  /*0f00*/  @P0 IMAD.MOV R0, RZ, RZ, R4 ;  /* 0x000000ffff000224 */ /* 0x000fca00078e0204 */
[----:B0-----:R-:W-:-:S04]  /*0f10*/  IADD3 R4, P0, PT, R0, UR4, RZ ;  /* 0x0000000400047c10 */ /* 0x001fc8000ff1e0ff */
[----:B------:R-:W-:-:S05]  /*0f20*/  LEA.HI.X.SX32 R5, R0, UR5, 0x1, P0 ;  /* 0x0000000500057c11 */ /* 0x000fca00080f0eff */
[----:B------:R-:W-:Y:S01]  /*0f30*/  STG.E.U8 desc[UR6][R4.64], R3 ;  /* 0x0000000304007986 */ /* 0x000fe2000c101106 */
[----:B------:R-:W-:Y:S05]  /*0f40*/  EXIT ;  /* 0x000000000000794d */ /* 0x000fea0003800000 */
.L_x_16:
[----:B------:R-:W-:-:S00]  /*0f50*/  BRA `(.L_x_16) ;  /* 0xfffffffc00fc7947 */ /* 0x000fc0000383ffff */
[----:B------:R-:W-:-:S00]  /*0f60*/  NOP ;  /* 0x0000000000007918 */ /* 0x000fc00000000000 */
        /* <DEDUP_REMOVED lines=9> */
.L_x_17:


//--------------------- .nv.shared.reserved.0     --------------------------
	.section	.nv.shared.reserved.0,"aw",@nobits
	.weak		__nv_reservedSMEM_offset_0_alias
	.size		__nv_reservedSMEM_offset_0_alias, 0, 64
	.other		__nv_reservedSMEM_offset_0_alias,@"STO_CUDA_RESERVED_SHARED STV_DEFAULT"
__nv_reservedSMEM_offset_0_alias:
	.zero		0
	.zero		64


//--------------------- .nv.constant0._Z4sortPciS_ --------------------------
	.section	.nv.constant0._Z4sortPciS_,"a",@progbits
	.sectionflags	@""
	.align	4
.nv.constant0._Z4sortPciS_:
	.zero		920


//--------------------- SYMBOLS --------------------------

	.type		.nv.reservedSmem.offset0,@object
	.size		.nv.reservedSmem.offset0,0x4
